//
// Generated by NVIDIA NVVM Compiler
//
// Compiler Build ID: CL-36424714
// Cuda compilation tools, release 13.0, V13.0.88
// Based on NVVM 20.0.0
//

.version 9.0
.target sm_100
.address_size 64

	// .globl	_Z12squareKernelPfS_
.func  (.param .b64 func_retval0) __internal_accurate_pow
(
	.param .b64 __internal_accurate_pow_param_0
)
;

.visible .entry _Z12squareKernelPfS_(
	.param .u64 .ptr .align 1 _Z12squareKernelPfS__param_0,
	.param .u64 .ptr .align 1 _Z12squareKernelPfS__param_1
)
{
	.reg .pred 	%p<14>;
	.reg .b32 	%r<23>;
	.reg .b32 	%f<3>;
	.reg .b64 	%rd<9>;
	.reg .b64 	%fd<21>;

	ld.param.u64 	%rd2, [_Z12squareKernelPfS__param_0];
	ld.param.u64 	%rd1, [_Z12squareKernelPfS__param_1];
	cvta.to.global.u64 	%rd3, %rd2;
	mov.u32 	%r5, %tid.x;
	mov.u32 	%r6, %ctaid.x;
	mov.u32 	%r7, %ntid.x;
	mad.lo.s32 	%r1, %r6, %r7, %r5;
	mul.wide.u32 	%rd4, %r1, 4;
	add.s64 	%rd5, %rd3, %rd4;
	ld.global.f32 	%f1, [%rd5];
	cvt.f64.f32 	%fd9, %f1;
	add.f64 	%fd10, %fd9, 0dC002666666666666;
	div.rn.f64 	%fd1, %fd9, %fd10;
	{
	.reg .b32 %temp; 
	mov.b64 	{%temp, %r2}, %fd1;
	}
	mov.f64 	%fd11, 0d4008000000000000;
	{
	.reg .b32 %temp; 
	mov.b64 	{%temp, %r8}, %fd11;
	}
	and.b32  	%r4, %r8, 2146435072;
	setp.eq.s32 	%p1, %r4, 1073741824;
	abs.f64 	%fd2, %fd1;
	{ // callseq 0, 0
	.param .b64 param0;
	st.param.f64 	[param0], %fd2;
	.param .b64 retval0;
	call.uni (retval0), 
	__internal_accurate_pow, 
	(
	param0
	);
	ld.param.f64 	%fd12, [retval0];
	} // callseq 0
	setp.lt.s32 	%p2, %r2, 0;
	neg.f64 	%fd14, %fd12;
	selp.f64 	%fd15, %fd14, %fd12, %p1;
	selp.f64 	%fd20, %fd15, %fd12, %p2;
	setp.neu.f64 	%p3, %fd1, 0d0000000000000000;
	@%p3 bra 	$L__BB0_2;
	setp.eq.s32 	%p4, %r4, 1073741824;
	selp.b32 	%r9, %r2, 0, %p4;
	setp.lt.s32 	%p5, %r8, 0;
	or.b32  	%r10, %r9, 2146435072;
	selp.b32 	%r11, %r10, %r9, %p5;
	mov.b32 	%r12, 0;
	mov.b64 	%fd20, {%r12, %r11};
$L__BB0_2:
	add.f64 	%fd16, %fd1, 0d4008000000000000;
	{
	.reg .b32 %temp; 
	mov.b64 	{%temp, %r13}, %fd16;
	}
	and.b32  	%r14, %r13, 2146435072;
	setp.ne.s32 	%p6, %r14, 2146435072;
	@%p6 bra 	$L__BB0_7;
	setp.num.f64 	%p7, %fd1, %fd1;
	@%p7 bra 	$L__BB0_5;
	mov.f64 	%fd17, 0d4008000000000000;
	add.rn.f64 	%fd20, %fd1, %fd17;
	bra.uni 	$L__BB0_7;
$L__BB0_5:
	setp.neu.f64 	%p8, %fd2, 0d7FF0000000000000;
	@%p8 bra 	$L__BB0_7;
	setp.lt.s32 	%p9, %r2, 0;
	setp.eq.s32 	%p10, %r4, 1073741824;
	setp.lt.s32 	%p11, %r8, 0;
	selp.b32 	%r16, 0, 2146435072, %p11;
	and.b32  	%r17, %r8, 2147483647;
	setp.ne.s32 	%p12, %r17, 1071644672;
	or.b32  	%r18, %r16, -2147483648;
	selp.b32 	%r19, %r18, %r16, %p12;
	selp.b32 	%r20, %r19, %r16, %p10;
	selp.b32 	%r21, %r20, %r16, %p9;
	mov.b32 	%r22, 0;
	mov.b64 	%fd20, {%r22, %r21};
$L__BB0_7:
	cvta.to.global.u64 	%rd6, %rd1;
	setp.eq.f64 	%p13, %fd1, 0d3FF0000000000000;
	selp.f64 	%fd18, 0d3FF0000000000000, %fd20, %p13;
	cvt.rn.f32.f64 	%f2, %fd18;
	add.s64 	%rd8, %rd6, %rd4;
	st.global.f32 	[%rd8], %f2;
	ret;

}
.func  (.param .b64 func_retval0) __internal_accurate_pow(
	.param .b64 __internal_accurate_pow_param_0
)
{
	.reg .pred 	%p<8>;
	.reg .b32 	%r<49>;
	.reg .b32 	%f<3>;
	.reg .b64 	%fd<109>;

	ld.param.f64 	%fd10, [__internal_accurate_pow_param_0];
	{
	.reg .b32 %temp; 
	mov.b64 	{%temp, %r46}, %fd10;
	}
	{
	.reg .b32 %temp; 
	mov.b64 	{%r45, %temp}, %fd10;
	}
	shr.u32 	%r47, %r46, 20;
	setp.gt.u32 	%p1, %r46, 1048575;
	@%p1 bra 	$L__BB1_2;
	mul.f64 	%fd11, %fd10, 0d4350000000000000;
	{
	.reg .b32 %temp; 
	mov.b64 	{%temp, %r46}, %fd11;
	}
	{
	.reg .b32 %temp; 
	mov.b64 	{%r45, %temp}, %fd11;
	}
	shr.u32 	%r16, %r46, 20;
	add.s32 	%r47, %r16, -54;
$L__BB1_2:
	add.s32 	%r48, %r47, -1023;
	and.b32  	%r17, %r46, -2146435073;
	or.b32  	%r18, %r17, 1072693248;
	mov.b64 	%fd107, {%r45, %r18};
	setp.lt.u32 	%p2, %r18, 1073127583;
	@%p2 bra 	$L__BB1_4;
	{
	.reg .b32 %temp; 
	mov.b64 	{%r19, %temp}, %fd107;
	}
	{
	.reg .b32 %temp; 
	mov.b64 	{%temp, %r20}, %fd107;
	}
	add.s32 	%r21, %r20, -1048576;
	mov.b64 	%fd107, {%r19, %r21};
	add.s32 	%r48, %r47, -1022;
$L__BB1_4:
	add.f64 	%fd12, %fd107, 0dBFF0000000000000;
	add.f64 	%fd13, %fd107, 0d3FF0000000000000;
	rcp.approx.ftz.f64 	%fd14, %fd13;
	neg.f64 	%fd15, %fd13;
	fma.rn.f64 	%fd16, %fd15, %fd14, 0d3FF0000000000000;
	fma.rn.f64 	%fd17, %fd16, %fd16, %fd16;
	fma.rn.f64 	%fd18, %fd17, %fd14, %fd14;
	mul.f64 	%fd19, %fd12, %fd18;
	fma.rn.f64 	%fd20, %fd12, %fd18, %fd19;
	mul.f64 	%fd21, %fd20, %fd20;
	fma.rn.f64 	%fd22, %fd21, 0d3EB0F5FF7D2CAFE2, 0d3ED0F5D241AD3B5A;
	fma.rn.f64 	%fd23, %fd22, %fd21, 0d3EF3B20A75488A3F;
	fma.rn.f64 	%fd24, %fd23, %fd21, 0d3F1745CDE4FAECD5;
	fma.rn.f64 	%fd25, %fd24, %fd21, 0d3F3C71C7258A578B;
	fma.rn.f64 	%fd26, %fd25, %fd21, 0d3F6249249242B910;
	fma.rn.f64 	%fd27, %fd26, %fd21, 0d3F89999999999DFB;
	sub.f64 	%fd28, %fd12, %fd20;
	add.f64 	%fd29, %fd28, %fd28;
	neg.f64 	%fd30, %fd20;
	fma.rn.f64 	%fd31, %fd30, %fd12, %fd29;
	mul.f64 	%fd32, %fd18, %fd31;
	fma.rn.f64 	%fd33, %fd21, %fd27, 0d3FB5555555555555;
	mov.f64 	%fd34, 0d3FB5555555555555;
	sub.f64 	%fd35, %fd34, %fd33;
	fma.rn.f64 	%fd36, %fd21, %fd27, %fd35;
	add.f64 	%fd37, %fd36, 0dBC46A4CB00B9E7B0;
	add.f64 	%fd38, %fd33, %fd37;
	sub.f64 	%fd39, %fd33, %fd38;
	add.f64 	%fd40, %fd37, %fd39;
	mul.rn.f64 	%fd41, %fd20, %fd20;
	neg.f64 	%fd42, %fd41;
	fma.rn.f64 	%fd43, %fd20, %fd20, %fd42;
	{
	.reg .b32 %temp; 
	mov.b64 	{%r22, %temp}, %fd32;
	}
	{
	.reg .b32 %temp; 
	mov.b64 	{%temp, %r23}, %fd32;
	}
	add.s32 	%r24, %r23, 1048576;
	mov.b64 	%fd44, {%r22, %r24};
	fma.rn.f64 	%fd45, %fd20, %fd44, %fd43;
	mul.rn.f64 	%fd46, %fd41, %fd20;
	neg.f64 	%fd47, %fd46;
	fma.rn.f64 	%fd48, %fd41, %fd20, %fd47;
	fma.rn.f64 	%fd49, %fd41, %fd32, %fd48;
	fma.rn.f64 	%fd50, %fd45, %fd20, %fd49;
	mul.rn.f64 	%fd51, %fd38, %fd46;
	neg.f64 	%fd52, %fd51;
	fma.rn.f64 	%fd53, %fd38, %fd46, %fd52;
	fma.rn.f64 	%fd54, %fd38, %fd50, %fd53;
	fma.rn.f64 	%fd55, %fd40, %fd46, %fd54;
	add.f64 	%fd56, %fd51, %fd55;
	sub.f64 	%fd57, %fd51, %fd56;
	add.f64 	%fd58, %fd55, %fd57;
	add.f64 	%fd59, %fd20, %fd56;
	sub.f64 	%fd60, %fd20, %fd59;
	add.f64 	%fd61, %fd56, %fd60;
	add.f64 	%fd62, %fd58, %fd61;
	add.f64 	%fd63, %fd32, %fd62;
	add.f64 	%fd64, %fd59, %fd63;
	sub.f64 	%fd65, %fd59, %fd64;
	add.f64 	%fd66, %fd63, %fd65;
	xor.b32  	%r25, %r48, -2147483648;
	mov.b32 	%r26, 1127219200;
	mov.b64 	%fd67, {%r25, %r26};
	mov.b32 	%r27, -2147483648;
	mov.b64 	%fd68, {%r27, %r26};
	sub.f64 	%fd69, %fd67, %fd68;
	fma.rn.f64 	%fd70, %fd69, 0d3FE62E42FEFA39EF, %fd64;
	fma.rn.f64 	%fd71, %fd69, 0dBFE62E42FEFA39EF, %fd70;
	sub.f64 	%fd72, %fd71, %fd64;
	sub.f64 	%fd73, %fd66, %fd72;
	fma.rn.f64 	%fd74, %fd69, 0d3C7ABC9E3B39803F, %fd73;
	add.f64 	%fd75, %fd70, %fd74;
	sub.f64 	%fd76, %fd70, %fd75;
	add.f64 	%fd77, %fd74, %fd76;
	mov.f64 	%fd78, 0d4008000000000000;
	{
	.reg .b32 %temp; 
	mov.b64 	{%temp, %r28}, %fd78;
	}
	{
	.reg .b32 %temp; 
	mov.b64 	{%r29, %temp}, %fd78;
	}
	shl.b32 	%r30, %r28, 1;
	setp.gt.u32 	%p3, %r30, -33554433;
	and.b32  	%r31, %r28, -15728641;
	selp.b32 	%r32, %r31, %r28, %p3;
	mov.b64 	%fd79, {%r29, %r32};
	mul.rn.f64 	%fd80, %fd75, %fd79;
	neg.f64 	%fd81, %fd80;
	fma.rn.f64 	%fd82, %fd75, %fd79, %fd81;
	fma.rn.f64 	%fd83, %fd77, %fd79, %fd82;
	add.f64 	%fd4, %fd80, %fd83;
	sub.f64 	%fd84, %fd80, %fd4;
	add.f64 	%fd5, %fd83, %fd84;
	fma.rn.f64 	%fd85, %fd4, 0d3FF71547652B82FE, 0d4338000000000000;
	{
	.reg .b32 %temp; 
	mov.b64 	{%r13, %temp}, %fd85;
	}
	mov.f64 	%fd86, 0dC338000000000000;
	add.rn.f64 	%fd87, %fd85, %fd86;
	fma.rn.f64 	%fd88, %fd87, 0dBFE62E42FEFA39EF, %fd4;
	fma.rn.f64 	%fd89, %fd87, 0dBC7ABC9E3B39803F, %fd88;
	fma.rn.f64 	%fd90, %fd89, 0d3E5ADE1569CE2BDF, 0d3E928AF3FCA213EA;
	fma.rn.f64 	%fd91, %fd90, %fd89, 0d3EC71DEE62401315;
	fma.rn.f64 	%fd92, %fd91, %fd89, 0d3EFA01997C89EB71;
	fma.rn.f64 	%fd93, %fd92, %fd89, 0d3F2A01A014761F65;
	fma.rn.f64 	%fd94, %fd93, %fd89, 0d3F56C16C1852B7AF;
	fma.rn.f64 	%fd95, %fd94, %fd89, 0d3F81111111122322;
	fma.rn.f64 	%fd96, %fd95, %fd89, 0d3FA55555555502A1;
	fma.rn.f64 	%fd97, %fd96, %fd89, 0d3FC5555555555511;
	fma.rn.f64 	%fd98, %fd97, %fd89, 0d3FE000000000000B;
	fma.rn.f64 	%fd99, %fd98, %fd89, 0d3FF0000000000000;
	fma.rn.f64 	%fd100, %fd99, %fd89, 0d3FF0000000000000;
	{
	.reg .b32 %temp; 
	mov.b64 	{%r14, %temp}, %fd100;
	}
	{
	.reg .b32 %temp; 
	mov.b64 	{%temp, %r15}, %fd100;
	}
	shl.b32 	%r33, %r13, 20;
	add.s32 	%r34, %r33, %r15;
	mov.b64 	%fd108, {%r14, %r34};
	{
	.reg .b32 %temp; 
	mov.b64 	{%temp, %r35}, %fd4;
	}
	mov.b32 	%f2, %r35;
	abs.f32 	%f1, %f2;
	setp.lt.f32 	%p4, %f1, 0f4086232B;
	@%p4 bra 	$L__BB1_7;
	setp.lt.f64 	%p5, %fd4, 0d0000000000000000;
	add.f64 	%fd101, %fd4, 0d7FF0000000000000;
	selp.f64 	%fd108, 0d0000000000000000, %fd101, %p5;
	setp.geu.f32 	%p6, %f1, 0f40874800;
	@%p6 bra 	$L__BB1_7;
	shr.u32 	%r36, %r13, 31;
	add.s32 	%r37, %r13, %r36;
	shr.s32 	%r38, %r37, 1;
	shl.b32 	%r39, %r38, 20;
	add.s32 	%r40, %r15, %r39;
	mov.b64 	%fd102, {%r14, %r40};
	sub.s32 	%r41, %r13, %r38;
	shl.b32 	%r42, %r41, 20;
	add.s32 	%r43, %r42, 1072693248;
	mov.b32 	%r44, 0;
	mov.b64 	%fd103, {%r44, %r43};
	mul.f64 	%fd108, %fd103, %fd102;
$L__BB1_7:
	abs.f64 	%fd104, %fd108;
	setp.eq.f64 	%p7, %fd104, 0d7FF0000000000000;
	fma.rn.f64 	%fd105, %fd108, %fd5, %fd108;
	selp.f64 	%fd106, %fd108, %fd105, %p7;
	st.param.f64 	[func_retval0], %fd106;
	ret;

}


// ===== COMPILED SASS (sm_100) =====

	.target	sm_100

	.elftype	@"ET_EXEC"


//--------------------- .note.nv.tkinfo           --------------------------
	.section	.note.nv.tkinfo,"",@"SHT_NOTE"
	.sectionflags	@"SHF_NOTE_NV_TKINFO"
	.tkinfo
        /*0018*/ 	.word	0x00000002
        /*0030*/ 	.string	""
        /*0030*/ 	.string	"ptxas"
        /*0030*/ 	.string	"Cuda compilation tools, release 13.0, V13.0.88"
        /*0030*/ 	.string	"Build cuda_13.0.r13.0/compiler.36424714_0"
        /*0030*/ 	.string	"-arch sm_100 -m 64 "



//--------------------- .note.nv.cuinfo           --------------------------
	.section	.note.nv.cuinfo,"",@"SHT_NOTE"
	.sectionflags	@"SHF_NOTE_NV_CUINFO"
        /*0018*/ 	.short	0x0002
        /*001a*/ 	.short	0x0064
        /*001c*/ 	.short	0x0082
	.zero		2


//--------------------- .nv.info                  --------------------------
	.section	.nv.info,"",@"SHT_CUDA_INFO"
	.align	4


	//----- nvinfo : EIATTR_REGCOUNT
	.align		4
        /*0000*/ 	.byte	0x04, 0x2f
        /*0002*/ 	.short	(.L_1 - .L_0)
	.align		4
.L_0:
        /*0004*/ 	.word	index@(_Z12squareKernelPfS_)
        /*0008*/ 	.word	0x0000001e


	//----- nvinfo : EIATTR_FRAME_SIZE
	.align		4
.L_1:
        /*000c*/ 	.byte	0x04, 0x11
        /*000e*/ 	.short	(.L_3 - .L_2)
	.align		4
.L_2:
        /*0010*/ 	.word	index@($_Z12squareKernelPfS_$__internal_accurate_pow)
        /*0014*/ 	.word	0x00000000


	//----- nvinfo : EIATTR_FRAME_SIZE
	.align		4
.L_3:
        /*0018*/ 	.byte	0x04, 0x11
        /*001a*/ 	.short	(.L_5 - .L_4)
	.align		4
.L_4:
        /*001c*/ 	.word	index@($__internal_0_$__cuda_sm20_div_rn_f64_full)
        /*0020*/ 	.word	0x00000000


	//----- nvinfo : EIATTR_FRAME_SIZE
	.align		4
.L_5:
        /*0024*/ 	.byte	0x04, 0x11
        /*0026*/ 	.short	(.L_7 - .L_6)
	.align		4
.L_6:
        /*0028*/ 	.word	index@(_Z12squareKernelPfS_)
        /*002c*/ 	.word	0x00000000


	//----- nvinfo : EIATTR_MIN_STACK_SIZE
	.align		4
.L_7:
        /*0030*/ 	.byte	0x04, 0x12
        /*0032*/ 	.short	(.L_9 - .L_8)
	.align		4
.L_8:
        /*0034*/ 	.word	index@(_Z12squareKernelPfS_)
        /*0038*/ 	.word	0x00000000
.L_9:


//--------------------- .nv.compat                --------------------------
	.section	.nv.compat,"",@"SHT_CUDA_COMPAT_INFO"
	.align	4
        /*0000*/ 	.byte	0x02, 0x09, 0x00, 0x00, 0x02, 0x02, 0x01, 0x00, 0x02, 0x05, 0x05, 0x00, 0x03, 0x07, 0x01, 0x01
        /*0010*/ 	.byte	0x02, 0x03, 0x00, 0x00, 0x02, 0x06, 0x01, 0x00, 0x04, 0x0b, 0x08, 0x00, 0x01, 0x00, 0x00, 0x00
        /*0020*/ 	.byte	0x00, 0x00, 0x00, 0x00


//--------------------- .nv.info._Z12squareKernelPfS_ --------------------------
	.section	.nv.info._Z12squareKernelPfS_,"",@"SHT_CUDA_INFO"
	.sectionflags	@""
	.align	4


	//----- nvinfo : EIATTR_CUDA_API_VERSION
	.align		4
        /*0000*/ 	.byte	0x04, 0x37
        /*0002*/ 	.short	(.L_11 - .L_10)
.L_10:
        /*0004*/ 	.word	0x00000082


	//----- nvinfo : EIATTR_KPARAM_INFO
	.align		4
.L_11:
        /*0008*/ 	.byte	0x04, 0x17
        /*000a*/ 	.short	(.L_13 - .L_12)
.L_12:
        /*000c*/ 	.word	0x00000000
        /*0010*/ 	.short	0x0001
        /*0012*/ 	.short	0x0008
        /*0014*/ 	.byte	0x00, 0xf5, 0x21, 0x00


	//----- nvinfo : EIATTR_KPARAM_INFO
	.align		4
.L_13:
        /*0018*/ 	.byte	0x04, 0x17
        /*001a*/ 	.short	(.L_15 - .L_14)
.L_14:
        /*001c*/ 	.word	0x00000000
        /*0020*/ 	.short	0x0000
        /*0022*/ 	.short	0x0000
        /*0024*/ 	.byte	0x00, 0xf5, 0x21, 0x00


	//----- nvinfo : EIATTR_SPARSE_MMA_MASK
	.align		4
.L_15:
        /*0028*/ 	.byte	0x03, 0x50
        /*002a*/ 	.short	0x0000


	//----- nvinfo : EIATTR_MAXREG_COUNT
	.align		4
        /*002c*/ 	.byte	0x03, 0x1b
        /*002e*/ 	.short	0x00ff


	//----- nvinfo : EIATTR_MERCURY_ISA_VERSION
	.align		4
        /*0030*/ 	.byte	0x03, 0x5f
        /*0032*/ 	.short	0x0101


	//----- nvinfo : EIATTR_VRC_CTA_INIT_COUNT
	.align		4
        /*0034*/ 	.byte	0x02, 0x4a
	.zero		1
	.zero		1


	//----- nvinfo : EIATTR_EXIT_INSTR_OFFSETS
	.align		4
        /*0038*/ 	.byte	0x04, 0x1c
        /*003a*/ 	.short	(.L_17 - .L_16)


	//   ....[0]....
.L_16:
        /*003c*/ 	.word	0x00000400


	//----- nvinfo : EIATTR_CRS_STACK_SIZE
	.align		4
.L_17:
        /*0040*/ 	.byte	0x04, 0x1e
        /*0042*/ 	.short	(.L_19 - .L_18)
.L_18:
        /*0044*/ 	.word	0x00000000


	//----- nvinfo : EIATTR_CBANK_PARAM_SIZE
	.align		4
.L_19:
        /*0048*/ 	.byte	0x03, 0x19
        /*004a*/ 	.short	0x0010


	//----- nvinfo : EIATTR_PARAM_CBANK
	.align		4
        /*004c*/ 	.byte	0x04, 0x0a
        /*004e*/ 	.short	(.L_21 - .L_20)
	.align		4
.L_20:
        /*0050*/ 	.word	index@(.nv.constant0._Z12squareKernelPfS_)
        /*0054*/ 	.short	0x0380
        /*0056*/ 	.short	0x0010


	//----- nvinfo : EIATTR_SW_WAR
	.align		4
.L_21:
        /*0058*/ 	.byte	0x04, 0x36
        /*005a*/ 	.short	(.L_23 - .L_22)
.L_22:
        /*005c*/ 	.word	0x00000008
.L_23:


//--------------------- .nv.callgraph             --------------------------
	.section	.nv.callgraph,"",@"SHT_CUDA_CALLGRAPH"
	.align	4
	.sectionentsize	8
	.align		4
        /*0000*/ 	.word	0x00000000
	.align		4
        /*0004*/ 	.word	0xffffffff
	.align		4
        /*0008*/ 	.word	0x00000000
	.align		4
        /*000c*/ 	.word	0xfffffffe
	.align		4
        /*0010*/ 	.word	0x00000000
	.align		4
        /*0014*/ 	.word	0xfffffffd
	.align		4
        /*0018*/ 	.word	0x00000000
	.align		4
        /*001c*/ 	.word	0xfffffffc


//--------------------- .text._Z12squareKernelPfS_ --------------------------
	.section	.text._Z12squareKernelPfS_,"ax",@progbits
	.align	128
        .global         _Z12squareKernelPfS_
        .type           _Z12squareKernelPfS_,@function
        .size           _Z12squareKernelPfS_,(.L_x_13 - _Z12squareKernelPfS_)
        .other          _Z12squareKernelPfS_,@"STO_CUDA_ENTRY STV_DEFAULT"
_Z12squareKernelPfS_:
.text._Z12squareKernelPfS_:
[----:B------:R-:W-:Y:S01]  /*0000*/  LDC R1, c[0x0][0x37c] ;  /* 0x0000df00ff017b82 */ /* 0x000fe20000000800 */
[----:B------:R-:W0:Y:S07]  /*0010*/  S2R R0, SR_TID.X ;  /* 0x0000000000007919 */ /* 0x000e2e0000002100 */
[----:B------:R-:W0:Y:S01]  /*0020*/  S2UR UR6, SR_CTAID.X ;  /* 0x00000000000679c3 */ /* 0x000e220000002500 */
[----:B------:R-:W1:Y:S07]  /*0030*/  LDCU.64 UR4, c[0x0][0x358] ;  /* 0x00006b00ff0477ac */ /* 0x000e6e0008000a00 */
[----:B------:R-:W0:Y:S08]  /*0040*/  LDC R5, c[0x0][0x360] ;  /* 0x0000d800ff057b82 */ /* 0x000e300000000800 */
[----:B------:R-:W2:Y:S01]  /*0050*/  LDC.64 R2, c[0x0][0x380] ;  /* 0x0000e000ff027b82 */ /* 0x000ea20000000a00 */
[----:B0-----:R-:W-:-:S04]  /*0060*/  IMAD R0, R5, UR6, R0 ;  /* 0x0000000605007c24 */ /* 0x001fc8000f8e0200 */
[----:B--2---:R-:W-:-:S05]  /*0070*/  IMAD.WIDE.U32 R2, R0, 0x4, R2 ;  /* 0x0000000400027825 */ /* 0x004fca00078e0002 */
[----:B-1----:R-:W2:Y:S01]  /*0080*/  LDG.E R6, desc[UR4][R2.64] ;  /* 0x0000000402067981 */ /* 0x002ea2000c1e1900 */
[----:B------:R-:W-:Y:S01]  /*0090*/  UMOV UR6, 0x66666666 ;  /* 0x6666666600067882 */ /* 0x000fe20000000000 */
[----:B------:R-:W-:Y:S01]  /*00a0*/  UMOV UR7, 0x40026666 ;  /* 0x4002666600077882 */ /* 0x000fe20000000000 */
[----:B------:R-:W-:Y:S01]  /*00b0*/  IMAD.MOV.U32 R8, RZ, RZ, 0x1 ;  /* 0x00000001ff087424 */ /* 0x000fe200078e00ff */
[----:B------:R-:W-:Y:S01]  /*00c0*/  BSSY.RECONVERGENT B0, `(.L_x_0) ;  /* 0x0000012000007945 */ /* 0x000fe20003800200 */
[----:B--2---:R-:W0:Y:S02]  /*00d0*/  F2F.F64.F32 R6, R6 ;  /* 0x0000000600067310 */ /* 0x004e240000201800 */
[----:B0-----:R-:W-:Y:S01]  /*00e0*/  DADD R4, R6, -UR6 ;  /* 0x8000000606047e29 */ /* 0x001fe20008000000 */
[----:B------:R-:W-:-:S05]  /*00f0*/  FSETP.GEU.AND P1, PT, |R7|, 6.5827683646048100446e-37, PT ;  /* 0x036000000700780b */ /* 0x000fca0003f2e200 */
[----:B------:R-:W0:Y:S02]  /*0100*/  MUFU.RCP64H R9, R5 ;  /* 0x0000000500097308 */ /* 0x000e240000001800 */
[----:B0-----:R-:W-:-:S08]  /*0110*/  DFMA R10, -R4, R8, 1 ;  /* 0x3ff00000040a742b */ /* 0x001fd00000000108 */
[----:B------:R-:W-:-:S08]  /*0120*/  DFMA R10, R10, R10, R10 ;  /* 0x0000000a0a0a722b */ /* 0x000fd0000000000a */
[----:B------:R-:W-:-:S08]  /*0130*/  DFMA R10, R8, R10, R8 ;  /* 0x0000000a080a722b */ /* 0x000fd00000000008 */
[----:B------:R-:W-:-:S08]  /*0140*/  DFMA R8, -R4, R10, 1 ;  /* 0x3ff000000408742b */ /* 0x000fd0000000010a */
[----:B------:R-:W-:-:S08]  /*0150*/  DFMA R8, R10, R8, R10 ;  /* 0x000000080a08722b */ /* 0x000fd0000000000a */
[----:B------:R-:W-:-:S08]  /*0160*/  DMUL R2, R6, R8 ;  /* 0x0000000806027228 */ /* 0x000fd00000000000 */
[----:B------:R-:W-:-:S08]  /*0170*/  DFMA R10, -R4, R2, R6 ;  /* 0x00000002040a722b */ /* 0x000fd00000000106 */
[----:B------:R-:W-:-:S10]  /*0180*/  DFMA R2, R8, R10, R2 ;  /* 0x0000000a0802722b */ /* 0x000fd40000000002 */
[----:B------:R-:W-:-:S05]  /*0190*/  FFMA R8, RZ, R5, R3 ;  /* 0x00000005ff087223 */ /* 0x000fca0000000003 */
[----:B------:R-:W-:-:S13]  /*01a0*/  FSETP.GT.AND P0, PT, |R8|, 1.469367938527859385e-39, PT ;  /* 0x001000000800780b */ /* 0x000fda0003f04200 */
[----:B------:R-:W-:Y:S05]  /*01b0*/  @P0 BRA P1, `(.L_x_1) ;  /* 0x0000000000080947 */ /* 0x000fea0000800000 */
[----:B------:R-:W-:-:S07]  /*01c0*/  MOV R10, 0x1e0 ;  /* 0x000001e0000a7802 */ /* 0x000fce0000000f00 */
[----:B------:R-:W-:Y:S05]  /*01d0*/  CALL.REL.NOINC `($__internal_0_$__cuda_sm20_div_rn_f64_full) ;  /* 0x00000000008c7944 */ /* 0x000fea0003c00000 */
.L_x_1:
[----:B------:R-:W-:Y:S05]  /*01e0*/  BSYNC.RECONVERGENT B0 ;  /* 0x0000000000007941 */ /* 0x000fea0003800200 */
.L_x_0:
[----:B------:R-:W-:Y:S01]  /*01f0*/  BSSY.RECONVERGENT B0, `(.L_x_2) ;  /* 0x0000003000007945 */ /* 0x000fe20003800200 */
[----:B------:R-:W-:-:S07]  /*0200*/  MOV R10, 0x220 ;  /* 0x00000220000a7802 */ /* 0x000fce0000000f00 */
[----:B------:R-:W-:Y:S05]  /*0210*/  CALL.REL.NOINC `($_Z12squareKernelPfS_$__internal_accurate_pow) ;  /* 0x0000000400f07944 */ /* 0x000fea0003c00000 */
[----:B------:R-:W-:Y:S05]  /*0220*/  BSYNC.RECONVERGENT B0 ;  /* 0x0000000000007941 */ /* 0x000fea0003800200 */
.L_x_2:
[C---:B------:R-:W-:Y:S01]  /*0230*/  DADD R4, R2.reuse, 3 ;  /* 0x4008000002047429 */ /* 0x040fe20000000000 */
[----:B------:R-:W0:Y:S01]  /*0240*/  LDC.64 R8, c[0x0][0x388] ;  /* 0x0000e200ff087b82 */ /* 0x000e220000000a00 */
[----:B------:R-:W-:Y:S01]  /*0250*/  IMAD.MOV.U32 R6, RZ, RZ, R13 ;  /* 0x000000ffff067224 */ /* 0x000fe200078e000d */
[C---:B------:R-:W-:Y:S01]  /*0260*/  DSETP.NEU.AND P2, PT, R2.reuse, RZ, PT ;  /* 0x000000ff0200722a */ /* 0x040fe20003f4d000 */
[----:B------:R-:W-:Y:S01]  /*0270*/  IMAD.MOV.U32 R7, RZ, RZ, R12 ;  /* 0x000000ffff077224 */ /* 0x000fe200078e000c */
[----:B------:R-:W-:Y:S01]  /*0280*/  ISETP.GE.AND P0, PT, R3, RZ, PT ;  /* 0x000000ff0300720c */ /* 0x000fe20003f06270 */
[----:B------:R-:W-:Y:S01]  /*0290*/  BSSY.RECONVERGENT B0, `(.L_x_3) ;  /* 0x0000011000007945 */ /* 0x000fe20003800200 */
[----:B------:R-:W-:-:S03]  /*02a0*/  DSETP.NEU.AND P1, PT, R2, 1, PT ;  /* 0x3ff000000200742a */ /* 0x000fc60003f2d000 */
[----:B------:R-:W-:Y:S01]  /*02b0*/  LOP3.LUT R4, R5, 0x7ff00000, RZ, 0xc0, !PT ;  /* 0x7ff0000005047812 */ /* 0x000fe200078ec0ff */
[----:B------:R-:W-:-:S03]  /*02c0*/  DADD R6, -RZ, -R6 ;  /* 0x00000000ff067229 */ /* 0x000fc60000000906 */
[----:B------:R-:W-:-:S07]  /*02d0*/  ISETP.NE.AND P3, PT, R4, 0x7ff00000, PT ;  /* 0x7ff000000400780c */ /* 0x000fce0003f65270 */
[----:B------:R-:W-:Y:S01]  /*02e0*/  FSEL R4, R6, R13, !P0 ;  /* 0x0000000d06047208 */ /* 0x000fe20004000000 */
[----:B------:R-:W-:Y:S01]  /*02f0*/  @!P2 IMAD.MOV.U32 R4, RZ, RZ, RZ ;  /* 0x000000ffff04a224 */ /* 0x000fe200078e00ff */
[----:B------:R-:W-:Y:S01]  /*0300*/  FSEL R5, R7, R12, !P0 ;  /* 0x0000000c07057208 */ /* 0x000fe20004000000 */
[----:B------:R-:W-:-:S03]  /*0310*/  @!P2 IMAD.MOV.U32 R5, RZ, RZ, R3 ;  /* 0x000000ffff05a224 */ /* 0x000fc600078e0003 */
[----:B------:R-:W-:Y:S05]  /*0320*/  @P3 BRA `(.L_x_4) ;  /* 0x00000000001c3947 */ /* 0x000fea0003800000 */
[----:B------:R-:W-:-:S14]  /*0330*/  DSETP.NAN.AND P2, PT, R2, R2, PT ;  /* 0x000000020200722a */ /* 0x000fdc0003f48000 */
[----:B------:R-:W-:Y:S01]  /*0340*/  @P2 DADD R4, R2, 3 ;  /* 0x4008000002042429 */ /* 0x000fe20000000000 */
[----:B------:R-:W-:Y:S10]  /*0350*/  @P2 BRA `(.L_x_4) ;  /* 0x0000000000102947 */ /* 0x000ff40003800000 */
[----:B------:R-:W-:-:S14]  /*0360*/  DSETP.NEU.AND P2, PT, |R2|, +INF , PT ;  /* 0x7ff000000200742a */ /* 0x000fdc0003f4d200 */
[----:B------:R-:W-:Y:S02]  /*0370*/  @!P2 IMAD.MOV.U32 R2, RZ, RZ, -0x100000 ;  /* 0xfff00000ff02a424 */ /* 0x000fe400078e00ff */
[----:B------:R-:W-:-:S03]  /*0380*/  @!P2 IMAD.MOV.U32 R4, RZ, RZ, RZ ;  /* 0x000000ffff04a224 */ /* 0x000fc600078e00ff */
[----:B------:R-:W-:-:S07]  /*0390*/  @!P2 SEL R5, R2, 0x7ff00000, !P0 ;  /* 0x7ff000000205a807 */ /* 0x000fce0004000000 */
.L_x_4:
[----:B------:R-:W-:Y:S05]  /*03a0*/  BSYNC.RECONVERGENT B0 ;  /* 0x0000000000007941 */ /* 0x000fea0003800200 */
.L_x_3:
[----:B------:R-:W-:Y:S01]  /*03b0*/  FSEL R5, R5, 1.875, P1 ;  /* 0x3ff0000005057808 */ /* 0x000fe20000800000 */
[----:B0-----:R-:W-:Y:S01]  /*03c0*/  IMAD.WIDE.U32 R2, R0, 0x4, R8 ;  /* 0x0000000400027825 */ /* 0x001fe200078e0008 */
[----:B------:R-:W-:-:S04]  /*03d0*/  FSEL R4, R4, RZ, P1 ;  /* 0x000000ff04047208 */ /* 0x000fc80000800000 */
[----:B------:R-:W0:Y:S02]  /*03e0*/  F2F.F32.F64 R5, R4 ;  /* 0x0000000400057310 */ /* 0x000e240000301000 */
[----:B0-----:R-:W-:Y:S01]  /*03f0*/  STG.E desc[UR4][R2.64], R5 ;  /* 0x0000000502007986 */ /* 0x001fe2000c101904 */
[----:B------:R-:W-:Y:S05]  /*0400*/  EXIT ;  /* 0x000000000000794d */ /* 0x000fea0003800000 */
        .weak           $__internal_0_$__cuda_sm20_div_rn_f64_full
        .type           $__internal_0_$__cuda_sm20_div_rn_f64_full,@function
        .size           $__internal_0_$__cuda_sm20_div_rn_f64_full,($_Z12squareKernelPfS_$__internal_accurate_pow - $__internal_0_$__cuda_sm20_div_rn_f64_full)
$__internal_0_$__cuda_sm20_div_rn_f64_full:
[C---:B------:R-:W-:Y:S01]  /*0410*/  FSETP.GEU.AND P0, PT, |R5|.reuse, 1.469367938527859385e-39, PT ;  /* 0x001000000500780b */ /* 0x040fe20003f0e200 */
[----:B------:R-:W-:Y:S01]  /*0420*/  IMAD.MOV.U32 R16, RZ, RZ, 0x1 ;  /* 0x00000001ff107424 */ /* 0x000fe200078e00ff */
[----:B------:R-:W-:Y:S01]  /*0430*/  LOP3.LUT R2, R5, 0x800fffff, RZ, 0xc0, !PT ;  /* 0x800fffff05027812 */ /* 0x000fe200078ec0ff */
[----:B------:R-:W-:Y:S01]  /*0440*/  BSSY.RECONVERGENT B1, `(.L_x_5) ;  /* 0x0000055000017945 */ /* 0x000fe20003800200 */
[C---:B------:R-:W-:Y:S02]  /*0450*/  FSETP.GEU.AND P2, PT, |R7|.reuse, 1.469367938527859385e-39, PT ;  /* 0x001000000700780b */ /* 0x040fe40003f4e200 */
[----:B------:R-:W-:Y:S01]  /*0460*/  LOP3.LUT R3, R2, 0x3ff00000, RZ, 0xfc, !PT ;  /* 0x3ff0000002037812 */ /* 0x000fe200078efcff */
[----:B------:R-:W-:Y:S01]  /*0470*/  IMAD.MOV.U32 R2, RZ, RZ, R4 ;  /* 0x000000ffff027224 */ /* 0x000fe200078e0004 */
[----:B------:R-:W-:Y:S02]  /*0480*/  LOP3.LUT R11, R7, 0x7ff00000, RZ, 0xc0, !PT ;  /* 0x7ff00000070b7812 */ /* 0x000fe400078ec0ff */
[----:B------:R-:W-:-:S03]  /*0490*/  LOP3.LUT R14, R5, 0x7ff00000, RZ, 0xc0, !PT ;  /* 0x7ff00000050e7812 */ /* 0x000fc600078ec0ff */
[----:B------:R-:W-:Y:S01]  /*04a0*/  @!P0 DMUL R2, R4, 8.98846567431157953865e+307 ;  /* 0x7fe0000004028828 */ /* 0x000fe20000000000 */
[----:B------:R-:W-:-:S03]  /*04b0*/  ISETP.GE.U32.AND P1, PT, R11, R14, PT ;  /* 0x0000000e0b00720c */ /* 0x000fc60003f26070 */
[----:B------:R-:W-:Y:S01]  /*04c0*/  @!P2 LOP3.LUT R12, R5, 0x7ff00000, RZ, 0xc0, !PT ;  /* 0x7ff00000050ca812 */ /* 0x000fe200078ec0ff */
[----:B------:R-:W-:Y:S01]  /*04d0*/  @!P2 IMAD.MOV.U32 R18, RZ, RZ, RZ ;  /* 0x000000ffff12a224 */ /* 0x000fe200078e00ff */
[----:B------:R-:W0:Y:S02]  /*04e0*/  MUFU.RCP64H R17, R3 ;  /* 0x0000000300117308 */ /* 0x000e240000001800 */
[----:B------:R-:W-:Y:S01]  /*04f0*/  @!P2 ISETP.GE.U32.AND P3, PT, R11, R12, PT ;  /* 0x0000000c0b00a20c */ /* 0x000fe20003f66070 */
[----:B------:R-:W-:-:S05]  /*0500*/  IMAD.MOV.U32 R12, RZ, RZ, 0x1ca00000 ;  /* 0x1ca00000ff0c7424 */ /* 0x000fca00078e00ff */
[----:B------:R-:W-:-:S04]  /*0510*/  @!P2 SEL R13, R12, 0x63400000, !P3 ;  /* 0x634000000c0da807 */ /* 0x000fc80005800000 */
[----:B------:R-:W-:-:S04]  /*0520*/  @!P2 LOP3.LUT R13, R13, 0x80000000, R7, 0xf8, !PT ;  /* 0x800000000d0da812 */ /* 0x000fc800078ef807 */
[----:B------:R-:W-:Y:S01]  /*0530*/  @!P2 LOP3.LUT R19, R13, 0x100000, RZ, 0xfc, !PT ;  /* 0x001000000d13a812 */ /* 0x000fe200078efcff */
[----:B0-----:R-:W-:-:S08]  /*0540*/  DFMA R8, R16, -R2, 1 ;  /* 0x3ff000001008742b */ /* 0x001fd00000000802 */
[----:B------:R-:W-:-:S08]  /*0550*/  DFMA R8, R8, R8, R8 ;  /* 0x000000080808722b */ /* 0x000fd00000000008 */
[----:B------:R-:W-:Y:S01]  /*0560*/  DFMA R16, R16, R8, R16 ;  /* 0x000000081010722b */ /* 0x000fe20000000010 */
[----:B------:R-:W-:Y:S01]  /*0570*/  SEL R9, R12, 0x63400000, !P1 ;  /* 0x634000000c097807 */ /* 0x000fe20004800000 */
[----:B------:R-:W-:-:S03]  /*0580*/  IMAD.MOV.U32 R8, RZ, RZ, R6 ;  /* 0x000000ffff087224 */ /* 0x000fc600078e0006 */
[----:B------:R-:W-:-:S03]  /*0590*/  LOP3.LUT R9, R9, 0x800fffff, R7, 0xf8, !PT ;  /* 0x800fffff09097812 */ /* 0x000fc600078ef807 */
[----:B------:R-:W-:-:S03]  /*05a0*/  DFMA R20, R16, -R2, 1 ;  /* 0x3ff000001014742b */ /* 0x000fc60000000802 */
[----:B------:R-:W-:-:S05]  /*05b0*/  @!P2 DFMA R8, R8, 2, -R18 ;  /* 0x400000000808a82b */ /* 0x000fca0000000812 */
[----:B------:R-:W-:Y:S01]  /*05c0*/  DFMA R16, R16, R20, R16 ;  /* 0x000000141010722b */ /* 0x000fe20000000010 */
[----:B------:R-:W-:Y:S02]  /*05d0*/  IMAD.MOV.U32 R21, RZ, RZ, R11 ;  /* 0x000000ffff157224 */ /* 0x000fe400078e000b */
[----:B------:R-:W-:Y:S01]  /*05e0*/  IMAD.MOV.U32 R20, RZ, RZ, R14 ;  /* 0x000000ffff147224 */ /* 0x000fe200078e000e */
[----:B------:R-:W-:Y:S02]  /*05f0*/  @!P0 LOP3.LUT R20, R3, 0x7ff00000, RZ, 0xc0, !PT ;  /* 0x7ff0000003148812 */ /* 0x000fe400078ec0ff */
[----:B------:R-:W-:Y:S02]  /*0600*/  @!P2 LOP3.LUT R21, R9, 0x7ff00000, RZ, 0xc0, !PT ;  /* 0x7ff000000915a812 */ /* 0x000fe400078ec0ff */
[----:B------:R-:W-:Y:S01]  /*0610*/  DMUL R18, R16, R8 ;  /* 0x0000000810127228 */ /* 0x000fe20000000000 */
[----:B------:R-:W-:Y:S02]  /*0620*/  VIADD R22, R20, 0xffffffff ;  /* 0xffffffff14167836 */ /* 0x000fe40000000000 */
[----:B------:R-:W-:-:S05]  /*0630*/  VIADD R13, R21, 0xffffffff ;  /* 0xffffffff150d7836 */ /* 0x000fca0000000000 */
[----:B------:R-:W-:Y:S01]  /*0640*/  DFMA R14, R18, -R2, R8 ;  /* 0x80000002120e722b */ /* 0x000fe20000000008 */
[----:B------:R-:W-:-:S04]  /*0650*/  ISETP.GT.U32.AND P0, PT, R13, 0x7feffffe, PT ;  /* 0x7feffffe0d00780c */ /* 0x000fc80003f04070 */
[----:B------:R-:W-:-:S03]  /*0660*/  ISETP.GT.U32.OR P0, PT, R22, 0x7feffffe, P0 ;  /* 0x7feffffe1600780c */ /* 0x000fc60000704470 */
[----:B------:R-:W-:-:S10]  /*0670*/  DFMA R14, R16, R14, R18 ;  /* 0x0000000e100e722b */ /* 0x000fd40000000012 */
[----:B------:R-:W-:Y:S05]  /*0680*/  @P0 BRA `(.L_x_6) ;  /* 0x00000000006c0947 */ /* 0x000fea0003800000 */
[----:B------:R-:W-:-:S04]  /*0690*/  LOP3.LUT R16, R5, 0x7ff00000, RZ, 0xc0, !PT ;  /* 0x7ff0000005107812 */ /* 0x000fc800078ec0ff */
[CC--:B------:R-:W-:Y:S02]  /*06a0*/  VIADDMNMX R6, R11.reuse, -R16.reuse, 0xb9600000, !PT ;  /* 0xb96000000b067446 */ /* 0x0c0fe40007800910 */
[----:B------:R-:W-:Y:S02]  /*06b0*/  ISETP.GE.U32.AND P0, PT, R11, R16, PT ;  /* 0x000000100b00720c */ /* 0x000fe40003f06070 */
[----:B------:R-:W-:Y:S02]  /*06c0*/  VIMNMX R6, PT, PT, R6, 0x46a00000, PT ;  /* 0x46a0000006067848 */ /* 0x000fe40003fe0100 */
[----:B------:R-:W-:-:S05]  /*06d0*/  SEL R11, R12, 0x63400000, !P0 ;  /* 0x634000000c0b7807 */ /* 0x000fca0004000000 */
[----:B------:R-:W-:Y:S02]  /*06e0*/  IMAD.IADD R11, R6, 0x1, -R11 ;  /* 0x00000001060b7824 */ /* 0x000fe400078e0a0b */
[----:B------:R-:W-:Y:S02]  /*06f0*/  IMAD.MOV.U32 R6, RZ, RZ, RZ ;  /* 0x000000ffff067224 */ /* 0x000fe400078e00ff */
[----:B------:R-:W-:-:S06]  /*0700*/  VIADD R7, R11, 0x7fe00000 ;  /* 0x7fe000000b077836 */ /* 0x000fcc0000000000 */
[----:B------:R-:W-:-:S10]  /*0710*/  DMUL R12, R14, R6 ;  /* 0x000000060e0c7228 */ /* 0x000fd40000000000 */
[----:B------:R-:W-:-:S13]  /*0720*/  FSETP.GTU.AND P0, PT, |R13|, 1.469367938527859385e-39, PT ;  /* 0x001000000d00780b */ /* 0x000fda0003f0c200 */
[----:B------:R-:W-:Y:S05]  /*0730*/  @P0 BRA `(.L_x_7) ;  /* 0x0000000000940947 */ /* 0x000fea0003800000 */
[----:B------:R-:W-:Y:S01]  /*0740*/  DFMA R2, R14, -R2, R8 ;  /* 0x800000020e02722b */ /* 0x000fe20000000008 */
[----:B------:R-:W-:-:S09]  /*0750*/  IMAD.MOV.U32 R6, RZ, RZ, RZ ;  /* 0x000000ffff067224 */ /* 0x000fd200078e00ff */
[C---:B------:R-:W-:Y:S02]  /*0760*/  FSETP.NEU.AND P0, PT, R3.reuse, RZ, PT ;  /* 0x000000ff0300720b */ /* 0x040fe40003f0d000 */
[----:B------:R-:W-:-:S04]  /*0770*/  LOP3.LUT R5, R3, 0x80000000, R5, 0x48, !PT ;  /* 0x8000000003057812 */ /* 0x000fc800078e4805 */
[----:B------:R-:W-:-:S07]  /*0780*/  LOP3.LUT R7, R5, R7, RZ, 0xfc, !PT ;  /* 0x0000000705077212 */ /* 0x000fce00078efcff */
[----:B------:R-:W-:Y:S05]  /*0790*/  @!P0 BRA `(.L_x_7) ;  /* 0x00000000007c8947 */ /* 0x000fea0003800000 */
[----:B------:R-:W-:Y:S01]  /*07a0*/  IMAD.MOV R3, RZ, RZ, -R11 ;  /* 0x000000ffff037224 */ /* 0x000fe200078e0a0b */
[----:B------:R-:W-:Y:S01]  /*07b0*/  DMUL.RP R6, R14, R6 ;  /* 0x000000060e067228 */ /* 0x000fe20000008000 */
[----:B------:R-:W-:Y:S01]  /*07c0*/  IMAD.MOV.U32 R2, RZ, RZ, RZ ;  /* 0x000000ffff027224 */ /* 0x000fe200078e00ff */
[----:B------:R-:W-:-:S05]  /*07d0*/  IADD3 R11, PT, PT, -R11, -0x43300000, RZ ;  /* 0xbcd000000b0b7810 */ /* 0x000fca0007ffe1ff */
[----:B------:R-:W-:-:S03]  /*07e0*/  DFMA R2, R12, -R2, R14 ;  /* 0x800000020c02722b */ /* 0x000fc6000000000e */
[----:B------:R-:W-:-:S07]  /*07f0*/  LOP3.LUT R5, R7, R5, RZ, 0x3c, !PT ;  /* 0x0000000507057212 */ /* 0x000fce00078e3cff */
[----:B------:R-:W-:-:S04]  /*0800*/  FSETP.NEU.AND P0, PT, |R3|, R11, PT ;  /* 0x0000000b0300720b */ /* 0x000fc80003f0d200 */
[----:B------:R-:W-:Y:S02]  /*0810*/  FSEL R12, R6, R12, !P0 ;  /* 0x0000000c060c7208 */ /* 0x000fe40004000000 */
[----:B------:R-:W-:Y:S01]  /*0820*/  FSEL R13, R5, R13, !P0 ;  /* 0x0000000d050d7208 */ /* 0x000fe20004000000 */
[----:B------:R-:W-:Y:S06]  /*0830*/  BRA `(.L_x_7) ;  /* 0x0000000000547947 */ /* 0x000fec0003800000 */
.L_x_6:
[----:B------:R-:W-:-:S14]  /*0840*/  DSETP.NAN.AND P0, PT, R6, R6, PT ;  /* 0x000000060600722a */ /* 0x000fdc0003f08000 */
[----:B------:R-:W-:Y:S05]  /*0850*/  @P0 BRA `(.L_x_8) ;  /* 0x0000000000440947 */ /* 0x000fea0003800000 */
[----:B------:R-:W-:-:S14]  /*0860*/  DSETP.NAN.AND P0, PT, R4, R4, PT ;  /* 0x000000040400722a */ /* 0x000fdc0003f08000 */
[----:B------:R-:W-:Y:S05]  /*0870*/  @P0 BRA `(.L_x_9) ;  /* 0x0000000000300947 */ /* 0x000fea0003800000 */
[----:B------:R-:W-:Y:S01]  /*0880*/  ISETP.NE.AND P0, PT, R21, R20, PT ;  /* 0x000000141500720c */ /* 0x000fe20003f05270 */
[----:B------:R-:W-:Y:S02]  /*0890*/  IMAD.MOV.U32 R12, RZ, RZ, 0x0 ;  /* 0x00000000ff0c7424 */ /* 0x000fe400078e00ff */
[----:B------:R-:W-:-:S10]  /*08a0*/  IMAD.MOV.U32 R13, RZ, RZ, -0x80000 ;  /* 0xfff80000ff0d7424 */ /* 0x000fd400078e00ff */
[----:B------:R-:W-:Y:S05]  /*08b0*/  @!P0 BRA `(.L_x_7) ;  /* 0x0000000000348947 */ /* 0x000fea0003800000 */
[----:B------:R-:W-:Y:S02]  /*08c0*/  ISETP.NE.AND P0, PT, R21, 0x7ff00000, PT ;  /* 0x7ff000001500780c */ /* 0x000fe40003f05270 */
[----:B------:R-:W-:Y:S02]  /*08d0*/  LOP3.LUT R13, R7, 0x80000000, R5, 0x48, !PT ;  /* 0x80000000070d7812 */ /* 0x000fe400078e4805 */
[----:B------:R-:W-:-:S13]  /*08e0*/  ISETP.EQ.OR P0, PT, R20, RZ, !P0 ;  /* 0x000000ff1400720c */ /* 0x000fda0004702670 */
[----:B------:R-:W-:Y:S01]  /*08f0*/  @P0 LOP3.LUT R2, R13, 0x7ff00000, RZ, 0xfc, !PT ;  /* 0x7ff000000d020812 */ /* 0x000fe200078efcff */
[----:B------:R-:W-:Y:S02]  /*0900*/  @!P0 IMAD.MOV.U32 R12, RZ, RZ, RZ ;  /* 0x000000ffff0c8224 */ /* 0x000fe400078e00ff */
[----:B------:R-:W-:Y:S02]  /*0910*/  @P0 IMAD.MOV.U32 R12, RZ, RZ, RZ ;  /* 0x000000ffff0c0224 */ /* 0x000fe400078e00ff */
[----:B------:R-:W-:Y:S01]  /*0920*/  @P0 IMAD.MOV.U32 R13, RZ, RZ, R2 ;  /* 0x000000ffff0d0224 */ /* 0x000fe200078e0002 */
[----:B------:R-:W-:Y:S06]  /*0930*/  BRA `(.L_x_7) ;  /* 0x0000000000147947 */ /* 0x000fec0003800000 */
.L_x_9:
[----:B------:R-:W-:Y:S01]  /*0940*/  LOP3.LUT R13, R5, 0x80000, RZ, 0xfc, !PT ;  /* 0x00080000050d7812 */ /* 0x000fe200078efcff */
[----:B------:R-:W-:Y:S01]  /*0950*/  IMAD.MOV.U32 R12, RZ, RZ, R4 ;  /* 0x000000ffff0c7224 */ /* 0x000fe200078e0004 */
[----:B------:R-:W-:Y:S06]  /*0960*/  BRA `(.L_x_7) ;  /* 0x0000000000087947 */ /* 0x000fec0003800000 */
.L_x_8:
[----:B------:R-:W-:Y:S01]  /*0970*/  LOP3.LUT R13, R7, 0x80000, RZ, 0xfc, !PT ;  /* 0x00080000070d7812 */ /* 0x000fe200078efcff */
[----:B------:R-:W-:-:S07]  /*0980*/  IMAD.MOV.U32 R12, RZ, RZ, R6 ;  /* 0x000000ffff0c7224 */ /* 0x000fce00078e0006 */
.L_x_7:
[----:B------:R-:W-:Y:S05]  /*0990*/  BSYNC.RECONVERGENT B1 ;  /* 0x0000000000017941 */ /* 0x000fea0003800200 */
.L_x_5:
[----:B------:R-:W-:Y:S02]  /*09a0*/  IMAD.MOV.U32 R11, RZ, RZ, 0x0 ;  /* 0x00000000ff0b7424 */ /* 0x000fe400078e00ff */
[----:B------:R-:W-:Y:S02]  /*09b0*/  IMAD.MOV.U32 R2, RZ, RZ, R12 ;  /* 0x000000ffff027224 */ /* 0x000fe400078e000c */
[----:B------:R-:W-:Y:S01]  /*09c0*/  IMAD.MOV.U32 R3, RZ, RZ, R13 ;  /* 0x000000ffff037224 */ /* 0x000fe200078e000d */
[----:B------:R-:W-:Y:S06]  /*09d0*/  RET.REL.NODEC R10 `(_Z12squareKernelPfS_) ;  /* 0xfffffff40a887950 */ /* 0x000fec0003c3ffff */
        .type           $_Z12squareKernelPfS_$__internal_accurate_pow,@function
        .size           $_Z12squareKernelPfS_$__internal_accurate_pow,(.L_x_13 - $_Z12squareKernelPfS_$__internal_accurate_pow)
$_Z12squareKernelPfS_$__internal_accurate_pow:
[----:B------:R-:W-:Y:S01]  /*09e0*/  DADD R4, -RZ, |R2| ;  /* 0x00000000ff047229 */ /* 0x000fe20000000502 */
[----:B------:R-:W-:Y:S01]  /*09f0*/  IMAD.MOV.U32 R14, RZ, RZ, RZ ;  /* 0x000000ffff0e7224 */ /* 0x000fe200078e00ff */
[----:B------:R-:W-:Y:S01]  /*0a00*/  UMOV UR6, 0x7d2cafe2 ;  /* 0x7d2cafe200067882 */ /* 0x000fe20000000000 */
[----:B------:R-:W-:Y:S01]  /*0a10*/  IMAD.MOV.U32 R18, RZ, RZ, 0x41ad3b5a ;  /* 0x41ad3b5aff127424 */ /* 0x000fe200078e00ff */
[----:B------:R-:W-:Y:S01]  /*0a20*/  UMOV UR7, 0x3eb0f5ff ;  /* 0x3eb0f5ff00077882 */ /* 0x000fe20000000000 */
[----:B------:R-:W-:Y:S01]  /*0a30*/  IMAD.MOV.U32 R19, RZ, RZ, 0x3ed0f5d2 ;  /* 0x3ed0f5d2ff137424 */ /* 0x000fe200078e00ff */
[----:B------:R-:W-:Y:S01]  /*0a40*/  UMOV UR8, 0x3b39803f ;  /* 0x3b39803f00087882 */ /* 0x000fe20000000000 */
[----:B------:R-:W-:-:S03]  /*0a50*/  UMOV UR9, 0x3c7abc9e ;  /* 0x3c7abc9e00097882 */ /* 0x000fc60000000000 */
[----:B------:R-:W-:Y:S01]  /*0a60*/  ISETP.GT.U32.AND P0, PT, R5, 0xfffff, PT ;  /* 0x000fffff0500780c */ /* 0x000fe20003f04070 */
[----:B------:R-:W-:-:S12]  /*0a70*/  IMAD.MOV.U32 R6, RZ, RZ, R5 ;  /* 0x000000ffff067224 */ /* 0x000fd800078e0005 */
[----:B------:R-:W-:-:S10]  /*0a80*/  @!P0 DMUL R22, R4, 1.80143985094819840000e+16 ;  /* 0x4350000004168828 */ /* 0x000fd40000000000 */
[----:B------:R-:W-:Y:S02]  /*0a90*/  @!P0 IMAD.MOV.U32 R6, RZ, RZ, R23 ;  /* 0x000000ffff068224 */ /* 0x000fe400078e0017 */
[----:B------:R-:W-:-:S03]  /*0aa0*/  @!P0 IMAD.MOV.U32 R4, RZ, RZ, R22 ;  /* 0x000000ffff048224 */ /* 0x000fc600078e0016 */
[----:B------:R-:W-:Y:S01]  /*0ab0*/  LOP3.LUT R6, R6, 0x800fffff, RZ, 0xc0, !PT ;  /* 0x800fffff06067812 */ /* 0x000fe200078ec0ff */
[----:B------:R-:W-:Y:S01]  /*0ac0*/  IMAD.MOV.U32 R12, RZ, RZ, R4 ;  /* 0x000000ffff0c7224 */ /* 0x000fe200078e0004 */
[----:B------:R-:W-:Y:S02]  /*0ad0*/  SHF.R.U32.HI R4, RZ, 0x14, R5 ;  /* 0x00000014ff047819 */ /* 0x000fe40000011605 */
[----:B------:R-:W-:Y:S02]  /*0ae0*/  LOP3.LUT R13, R6, 0x3ff00000, RZ, 0xfc, !PT ;  /* 0x3ff00000060d7812 */ /* 0x000fe400078efcff */
[----:B------:R-:W-:Y:S02]  /*0af0*/  @!P0 LEA.HI R4, R23, 0xffffffca, RZ, 0xc ;  /* 0xffffffca17048811 */ /* 0x000fe400078f60ff */
[----:B------:R-:W-:-:S03]  /*0b00*/  ISETP.GE.U32.AND P1, PT, R13, 0x3ff6a09f, PT ;  /* 0x3ff6a09f0d00780c */ /* 0x000fc60003f26070 */
[----:B------:R-:W-:-:S10]  /*0b10*/  VIADD R5, R4, 0xfffffc01 ;  /* 0xfffffc0104057836 */ /* 0x000fd40000000000 */
[----:B------:R-:W-:Y:S02]  /*0b20*/  @P1 VIADD R7, R13, 0xfff00000 ;  /* 0xfff000000d071836 */ /* 0x000fe40000000000 */
[----:B------:R-:W-:Y:S02]  /*0b30*/  @P1 VIADD R5, R4, 0xfffffc02 ;  /* 0xfffffc0204051836 */ /* 0x000fe40000000000 */
[----:B------:R-:W-:-:S03]  /*0b40*/  @P1 IMAD.MOV.U32 R13, RZ, RZ, R7 ;  /* 0x000000ffff0d1224 */ /* 0x000fc600078e0007 */
[----:B------:R-:W-:Y:S01]  /*0b50*/  LOP3.LUT R4, R5, 0x80000000, RZ, 0x3c, !PT ;  /* 0x8000000005047812 */ /* 0x000fe200078e3cff */
[----:B------:R-:W-:Y:S02]  /*0b60*/  IMAD.MOV.U32 R5, RZ, RZ, 0x43300000 ;  /* 0x43300000ff057424 */ /* 0x000fe400078e00ff */
[C---:B------:R-:W-:Y:S02]  /*0b70*/  DADD R8, R12.reuse, 1 ;  /* 0x3ff000000c087429 */ /* 0x040fe40000000000 */
[----:B------:R-:W-:-:S04]  /*0b80*/  DADD R12, R12, -1 ;  /* 0xbff000000c0c7429 */ /* 0x000fc80000000000 */
[----:B------:R-:W0:Y:S02]  /*0b90*/  MUFU.RCP64H R15, R9 ;  /* 0x00000009000f7308 */ /* 0x000e240000001800 */
[----:B0-----:R-:W-:-:S08]  /*0ba0*/  DFMA R6, -R8, R14, 1 ;  /* 0x3ff000000806742b */ /* 0x001fd0000000010e */
[----:B------:R-:W-:-:S08]  /*0bb0*/  DFMA R6, R6, R6, R6 ;  /* 0x000000060606722b */ /* 0x000fd00000000006 */
[----:B------:R-:W-:-:S08]  /*0bc0*/  DFMA R14, R14, R6, R14 ;  /* 0x000000060e0e722b */ /* 0x000fd0000000000e */
[----:B------:R-:W-:-:S08]  /*0bd0*/  DMUL R6, R12, R14 ;  /* 0x0000000e0c067228 */ /* 0x000fd00000000000 */
[----:B------:R-:W-:-:S08]  /*0be0*/  DFMA R6, R12, R14, R6 ;  /* 0x0000000e0c06722b */ /* 0x000fd00000000006 */
[----:B------:R-:W-:Y:S02]  /*0bf0*/  DMUL R16, R6, R6 ;  /* 0x0000000606107228 */ /* 0x000fe40000000000 */
[----:B------:R-:W-:-:S06]  /*0c00*/  DADD R20, R12, -R6 ;  /* 0x000000000c147229 */ /* 0x000fcc0000000806 */
[----:B------:R-:W-:Y:S01]  /*0c10*/  DFMA R8, R16, UR6, R18 ;  /* 0x0000000610087c2b */ /* 0x000fe20008000012 */
[----:B------:R-:W-:Y:S01]  /*0c20*/  UMOV UR6, 0x75488a3f ;  /* 0x75488a3f00067882 */ /* 0x000fe20000000000 */
[----:B------:R-:W-:Y:S01]  /*0c30*/  UMOV UR7, 0x3ef3b20a ;  /* 0x3ef3b20a00077882 */ /* 0x000fe20000000000 */
[----:B------:R-:W-:-:S05]  /*0c40*/  DADD R20, R20, R20 ;  /* 0x0000000014147229 */ /* 0x000fca0000000014 */
[----:B------:R-:W-:Y:S01]  /*0c50*/  DFMA R8, R16, R8, UR6 ;  /* 0x0000000610087e2b */ /* 0x000fe20008000008 */
[----:B------:R-:W-:Y:S01]  /*0c60*/  UMOV UR6, 0xe4faecd5 ;  /* 0xe4faecd500067882 */ /* 0x000fe20000000000 */
[----:B------:R-:W-:Y:S01]  /*0c70*/  UMOV UR7, 0x3f1745cd ;  /* 0x3f1745cd00077882 */ /* 0x000fe20000000000 */
[-C--:B------:R-:W-:Y:S02]  /*0c80*/  DFMA R20, R12, -R6.reuse, R20 ;  /* 0x800000060c14722b */ /* 0x080fe40000000014 */
[----:B------:R-:W-:-:S03]  /*0c90*/  DMUL R12, R6, R6 ;  /* 0x00000006060c7228 */ /* 0x000fc60000000000 */
[----:B------:R-:W-:Y:S01]  /*0ca0*/  DFMA R8, R16, R8, UR6 ;  /* 0x0000000610087e2b */ /* 0x000fe20008000008 */
[----:B------:R-:W-:Y:S01]  /*0cb0*/  UMOV UR6, 0x258a578b ;  /* 0x258a578b00067882 */ /* 0x000fe20000000000 */
[----:B------:R-:W-:Y:S01]  /*0cc0*/  UMOV UR7, 0x3f3c71c7 ;  /* 0x3f3c71c700077882 */ /* 0x000fe20000000000 */
[----:B------:R-:W-:-:S05]  /*0cd0*/  DMUL R14, R14, R20 ;  /* 0x000000140e0e7228 */ /* 0x000fca0000000000 */
[----:B------:R-:W-:Y:S01]  /*0ce0*/  DFMA R8, R16, R8, UR6 ;  /* 0x0000000610087e2b */ /* 0x000fe20008000008 */
[----:B------:R-:W-:Y:S01]  /*0cf0*/  UMOV UR6, 0x9242b910 ;  /* 0x9242b91000067882 */ /* 0x000fe20000000000 */
[----:B------:R-:W-:-:S06]  /*0d00*/  UMOV UR7, 0x3f624924 ;  /* 0x3f62492400077882 */ /* 0x000fcc0000000000 */
[----:B------:R-:W-:Y:S01]  /*0d10*/  DFMA R8, R16, R8, UR6 ;  /* 0x0000000610087e2b */ /* 0x000fe20008000008 */
[----:B------:R-:W-:Y:S01]  /*0d20*/  UMOV UR6, 0x99999dfb ;  /* 0x99999dfb00067882 */ /* 0x000fe20000000000 */
[----:B------:R-:W-:-:S06]  /*0d30*/  UMOV UR7, 0x3f899999 ;  /* 0x3f89999900077882 */ /* 0x000fcc0000000000 */
[----:B------:R-:W-:Y:S01]  /*0d40*/  DFMA R18, R16, R8, UR6 ;  /* 0x0000000610127e2b */ /* 0x000fe20008000008 */
[----:B------:R-:W-:Y:S01]  /*0d50*/  UMOV UR6, 0x55555555 ;  /* 0x5555555500067882 */ /* 0x000fe20000000000 */
[----:B------:R-:W-:-:S06]  /*0d60*/  UMOV UR7, 0x3fb55555 ;  /* 0x3fb5555500077882 */ /* 0x000fcc0000000000 */
[----:B------:R-:W-:-:S08]  /*0d70*/  DFMA R8, R16, R18, UR6 ;  /* 0x0000000610087e2b */ /* 0x000fd00008000012 */
[----:B------:R-:W-:Y:S01]  /*0d80*/  DADD R24, -R8, UR6 ;  /* 0x0000000608187e29 */ /* 0x000fe20008000100 */
[----:B------:R-:W-:Y:S01]  /*0d90*/  UMOV UR6, 0xb9e7b0 ;  /* 0x00b9e7b000067882 */ /* 0x000fe20000000000 */
[----:B------:R-:W-:-:S06]  /*0da0*/  UMOV UR7, 0x3c46a4cb ;  /* 0x3c46a4cb00077882 */ /* 0x000fcc0000000000 */
[----:B------:R-:W-:Y:S02]  /*0db0*/  DFMA R20, R16, R18, R24 ;  /* 0x000000121014722b */ /* 0x000fe40000000018 */
[C---:B------:R-:W-:Y:S01]  /*0dc0*/  DMUL R16, R6.reuse, R12 ;  /* 0x0000000c06107228 */ /* 0x040fe20000000000 */
[----:B------:R-:W-:Y:S01]  /*0dd0*/  VIADD R19, R15, 0x100000 ;  /* 0x001000000f137836 */ /* 0x000fe20000000000 */
[----:B------:R-:W-:Y:S01]  /*0de0*/  DFMA R24, R6, R6, -R12 ;  /* 0x000000060618722b */ /* 0x000fe2000000080c */
[----:B------:R-:W-:-:S03]  /*0df0*/  IMAD.MOV.U32 R18, RZ, RZ, R14 ;  /* 0x000000ffff127224 */ /* 0x000fc600078e000e */
[----:B------:R-:W-:Y:S01]  /*0e00*/  DADD R20, R20, -UR6 ;  /* 0x8000000614147e29 */ /* 0x000fe20008000000 */
[----:B------:R-:W-:Y:S01]  /*0e10*/  UMOV UR6, 0x80000000 ;  /* 0x8000000000067882 */ /* 0x000fe20000000000 */
[C---:B------:R-:W-:Y:S01]  /*0e20*/  DFMA R26, R6.reuse, R12, -R16 ;  /* 0x0000000c061a722b */ /* 0x040fe20000000810 */
[----:B------:R-:W-:Y:S01]  /*0e30*/  UMOV UR7, 0x43300000 ;  /* 0x4330000000077882 */ /* 0x000fe20000000000 */
[----:B------:R-:W-:-:S04]  /*0e40*/  DFMA R24, R6, R18, R24 ;  /* 0x000000120618722b */ /* 0x000fc80000000018 */
[----:B------:R-:W-:Y:S02]  /*0e50*/  DADD R18, R8, R20 ;  /* 0x0000000008127229 */ /* 0x000fe40000000014 */
[----:B------:R-:W-:-:S06]  /*0e60*/  DFMA R26, R14, R12, R26 ;  /* 0x0000000c0e1a722b */ /* 0x000fcc000000001a */
[----:B------:R-:W-:Y:S02]  /*0e70*/  DMUL R12, R18, R16 ;  /* 0x00000010120c7228 */ /* 0x000fe40000000000 */
[----:B------:R-:W-:Y:S02]  /*0e80*/  DFMA R24, R6, R24, R26 ;  /* 0x000000180618722b */ /* 0x000fe4000000001a */
[----:B------:R-:W-:-:S04]  /*0e90*/  DADD R26, R8, -R18 ;  /* 0x00000000081a7229 */ /* 0x000fc80000000812 */
[----:B------:R-:W-:-:S04]  /*0ea0*/  DFMA R8, R18, R16, -R12 ;  /* 0x000000101208722b */ /* 0x000fc8000000080c */
[----:B------:R-:W-:-:S04]  /*0eb0*/  DADD R26, R20, R26 ;  /* 0x00000000141a7229 */ /* 0x000fc8000000001a */
[----:B------:R-:W-:-:S08]  /*0ec0*/  DFMA R8, R18, R24, R8 ;  /* 0x000000181208722b */ /* 0x000fd00000000008 */
[----:B------:R-:W-:-:S08]  /*0ed0*/  DFMA R26, R26, R16, R8 ;  /* 0x000000101a1a722b */ /* 0x000fd00000000008 */
[----:B------:R-:W-:-:S08]  /*0ee0*/  DADD R16, R12, R26 ;  /* 0x000000000c107229 */ /* 0x000fd0000000001a */
[--C-:B------:R-:W-:Y:S02]  /*0ef0*/  DADD R8, R6, R16.reuse ;  /* 0x0000000006087229 */ /* 0x100fe40000000010 */
[----:B------:R-:W-:-:S06]  /*0f00*/  DADD R12, R12, -R16 ;  /* 0x000000000c0c7229 */ /* 0x000fcc0000000810 */
[----:B------:R-:W-:Y:S02]  /*0f10*/  DADD R6, R6, -R8 ;  /* 0x0000000006067229 */ /* 0x000fe40000000808 */
[----:B------:R-:W-:-:S06]  /*0f20*/  DADD R12, R26, R12 ;  /* 0x000000001a0c7229 */ /* 0x000fcc000000000c */
[----:B------:R-:W-:-:S08]  /*0f30*/  DADD R6, R16, R6 ;  /* 0x0000000010067229 */ /* 0x000fd00000000006 */
[----:B------:R-:W-:-:S08]  /*0f40*/  DADD R6, R12, R6 ;  /* 0x000000000c067229 */ /* 0x000fd00000000006 */
[----:B------:R-:W-:Y:S02]  /*0f50*/  DADD R6, R14, R6 ;  /* 0x000000000e067229 */ /* 0x000fe40000000006 */
[----:B------:R-:W-:Y:S01]  /*0f60*/  DADD R14, R4, -UR6 ;  /* 0x80000006040e7e29 */ /* 0x000fe20008000000 */
[----:B------:R-:W-:Y:S01]  /*0f70*/  UMOV UR6, 0xfefa39ef ;  /* 0xfefa39ef00067882 */ /* 0x000fe20000000000 */
[----:B------:R-:W-:-:S04]  /*0f80*/  UMOV UR7, 0x3fe62e42 ;  /* 0x3fe62e4200077882 */ /* 0x000fc80000000000 */
[----:B------:R-:W-:-:S08]  /*0f90*/  DADD R12, R8, R6 ;  /* 0x00000000080c7229 */ /* 0x000fd00000000006 */
[--C-:B------:R-:W-:Y:S02]  /*0fa0*/  DFMA R4, R14, UR6, R12.reuse ;  /* 0x000000060e047c2b */ /* 0x100fe4000800000c */
[----:B------:R-:W-:-:S06]  /*0fb0*/  DADD R8, R8, -R12 ;  /* 0x0000000008087229 */ /* 0x000fcc000000080c */
[----:B------:R-:W-:Y:S02]  /*0fc0*/  DFMA R16, R14, -UR6, R4 ;  /* 0x800000060e107c2b */ /* 0x000fe40008000004 */
[----:B------:R-:W-:-:S06]  /*0fd0*/  DADD R8, R6, R8 ;  /* 0x0000000006087229 */ /* 0x000fcc0000000008 */
[----:B------:R-:W-:-:S08]  /*0fe0*/  DADD R16, -R12, R16 ;  /* 0x000000000c107229 */ /* 0x000fd00000000110 */
[----:B------:R-:W-:-:S08]  /*0ff0*/  DADD R8, R8, -R16 ;  /* 0x0000000008087229 */ /* 0x000fd00000000810 */
[----:B------:R-:W-:-:S08]  /*1000*/  DFMA R8, R14, UR8, R8 ;  /* 0x000000080e087c2b */ /* 0x000fd00008000008 */
[----:B------:R-:W-:-:S08]  /*1010*/  DADD R6, R4, R8 ;  /* 0x0000000004067229 */ /* 0x000fd00000000008 */
[----:B------:R-:W-:Y:S02]  /*1020*/  DADD R12, R4, -R6 ;  /* 0x00000000040c7229 */ /* 0x000fe40000000806 */
[----:B------:R-:W-:-:S06]  /*1030*/  DMUL R4, R6, 3 ;  /* 0x4008000006047828 */ /* 0x000fcc0000000000 */
[----:B------:R-:W-:Y:S02]  /*1040*/  DADD R12, R8, R12 ;  /* 0x00000000080c7229 */ /* 0x000fe4000000000c */
[----:B------:R-:W-:Y:S01]  /*1050*/  DFMA R6, R6, 3, -R4 ;  /* 0x400800000606782b */ /* 0x000fe20000000804 */
[----:B------:R-:W-:Y:S02]  /*1060*/  IMAD.MOV.U32 R8, RZ, RZ, 0x652b82fe ;  /* 0x652b82feff087424 */ /* 0x000fe400078e00ff */
[----:B------:R-:W-:-:S05]  /*1070*/  IMAD.MOV.U32 R9, RZ, RZ, 0x3ff71547 ;  /* 0x3ff71547ff097424 */ /* 0x000fca00078e00ff */
[----:B------:R-:W-:-:S08]  /*1080*/  DFMA R12, R12, 3, R6 ;  /* 0x400800000c0c782b */ /* 0x000fd00000000006 */
[----:B------:R-:W-:-:S08]  /*1090*/  DADD R6, R4, R12 ;  /* 0x0000000004067229 */ /* 0x000fd0000000000c */
[----:B------:R-:W-:Y:S02]  /*10a0*/  DFMA R8, R6, R8, 6.75539944105574400000e+15 ;  /* 0x433800000608742b */ /* 0x000fe40000000008 */
[----:B------:R-:W-:Y:S01]  /*10b0*/  FSETP.GEU.AND P0, PT, |R7|, 4.1917929649353027344, PT ;  /* 0x4086232b0700780b */ /* 0x000fe20003f0e200 */
[----:B------:R-:W-:-:S05]  /*10c0*/  DADD R4, R4, -R6 ;  /* 0x0000000004047229 */ /* 0x000fca0000000806 */
[----:B------:R-:W-:-:S03]  /*10d0*/  DADD R14, R8, -6.75539944105574400000e+15 ;  /* 0xc3380000080e7429 */ /* 0x000fc60000000000 */
[----:B------:R-:W-:-:S05]  /*10e0*/  DADD R12, R12, R4 ;  /* 0x000000000c0c7229 */ /* 0x000fca0000000004 */
[----:B------:R-:W-:Y:S01]  /*10f0*/  DFMA R16, R14, -UR6, R6 ;  /* 0x800000060e107c2b */ /* 0x000fe20008000006 */
[----:B------:R-:W-:Y:S01]  /*1100*/  UMOV UR6, 0x3b39803f ;  /* 0x3b39803f00067882 */ /* 0x000fe20000000000 */
[----:B------:R-:W-:-:S06]  /*1110*/  UMOV UR7, 0x3c7abc9e ;  /* 0x3c7abc9e00077882 */ /* 0x000fcc0000000000 */
[----:B------:R-:W-:Y:S01]  /*1120*/  DFMA R14, R14, -UR6, R16 ;  /* 0x800000060e0e7c2b */ /* 0x000fe20008000010 */
[----:B------:R-:W-:Y:S01]  /*1130*/  UMOV UR6, 0x69ce2bdf ;  /* 0x69ce2bdf00067882 */ /* 0x000fe20000000000 */
[----:B------:R-:W-:Y:S01]  /*1140*/  IMAD.MOV.U32 R16, RZ, RZ, -0x35dec16 ;  /* 0xfca213eaff107424 */ /* 0x000fe200078e00ff */
[----:B------:R-:W-:Y:S01]  /*1150*/  UMOV UR7, 0x3e5ade15 ;  /* 0x3e5ade1500077882 */ /* 0x000fe20000000000 */
[----:B------:R-:W-:-:S06]  /*1160*/  IMAD.MOV.U32 R17, RZ, RZ, 0x3e928af3 ;  /* 0x3e928af3ff117424 */ /* 0x000fcc00078e00ff */
[----:B------:R-:W-:Y:S01]  /*1170*/  DFMA R16, R14, UR6, R16 ;  /* 0x000000060e107c2b */ /* 0x000fe20008000010 */
        /* <DEDUP_REMOVED lines=24> */
[----:B------:R-:W-:-:S08]  /*1300*/  DFMA R16, R14, R16, 1 ;  /* 0x3ff000000e10742b */ /* 0x000fd00000000010 */
[----:B------:R-:W-:-:S10]  /*1310*/  DFMA R14, R14, R16, 1 ;  /* 0x3ff000000e0e742b */ /* 0x000fd40000000010 */
[----:B------:R-:W-:Y:S02]  /*1320*/  IMAD R5, R8, 0x100000, R15 ;  /* 0x0010000008057824 */ /* 0x000fe400078e020f */
[----:B------:R-:W-:Y:S01]  /*1330*/  IMAD.MOV.U32 R4, RZ, RZ, R14 ;  /* 0x000000ffff047224 */ /* 0x000fe200078e000e */
[----:B------:R-:W-:Y:S06]  /*1340*/  @!P0 BRA `(.L_x_10) ;  /* 0x0000000000308947 */ /* 0x000fec0003800000 */
[----:B------:R-:W-:Y:S01]  /*1350*/  FSETP.GEU.AND P1, PT, |R7|, 4.2275390625, PT ;  /* 0x408748000700780b */ /* 0x000fe20003f2e200 */
[C---:B------:R-:W-:Y:S02]  /*1360*/  DADD R16, R6.reuse, +INF ;  /* 0x7ff0000006107429 */ /* 0x040fe40000000000 */
[----:B------:R-:W-:-:S08]  /*1370*/  DSETP.GEU.AND P0, PT, R6, RZ, PT ;  /* 0x000000ff0600722a */ /* 0x000fd00003f0e000 */
[----:B------:R-:W-:Y:S02]  /*1380*/  FSEL R5, R17, RZ, P0 ;  /* 0x000000ff11057208 */ /* 0x000fe40000000000 */
[----:B------:R-:W-:-:S04]  /*1390*/  @!P1 LEA.HI R4, R8, R8, RZ, 0x1 ;  /* 0x0000000808049211 */ /* 0x000fc800078f08ff */
[----:B------:R-:W-:Y:S02]  /*13a0*/  @!P1 SHF.R.S32.HI R7, RZ, 0x1, R4 ;  /* 0x00000001ff079819 */ /* 0x000fe40000011404 */
[----:B------:R-:W-:-:S03]  /*13b0*/  FSEL R4, R16, RZ, P0 ;  /* 0x000000ff10047208 */ /* 0x000fc60000000000 */
[----:B------:R-:W-:Y:S02]  /*13c0*/  @!P1 IMAD.IADD R6, R8, 0x1, -R7 ;  /* 0x0000000108069824 */ /* 0x000fe400078e0a07 */
[----:B------:R-:W-:-:S03]  /*13d0*/  @!P1 IMAD R15, R7, 0x100000, R15 ;  /* 0x00100000070f9824 */ /* 0x000fc600078e020f */
[----:B------:R-:W-:Y:S01]  /*13e0*/  @!P1 LEA R7, R6, 0x3ff00000, 0x14 ;  /* 0x3ff0000006079811 */ /* 0x000fe200078ea0ff */
[----:B------:R-:W-:-:S06]  /*13f0*/  @!P1 IMAD.MOV.U32 R6, RZ, RZ, RZ ;  /* 0x000000ffff069224 */ /* 0x000fcc00078e00ff */
[----:B------:R-:W-:-:S11]  /*1400*/  @!P1 DMUL R4, R14, R6 ;  /* 0x000000060e049228 */ /* 0x000fd60000000000 */
.L_x_10:
[----:B------:R-:W-:Y:S01]  /*1410*/  DFMA R6, R12, R4, R4 ;  /* 0x000000040c06722b */ /* 0x000fe20000000004 */
[----:B------:R-:W-:Y:S01]  /*1420*/  IMAD.MOV.U32 R11, RZ, RZ, 0x0 ;  /* 0x00000000ff0b7424 */ /* 0x000fe200078e00ff */
[----:B------:R-:W-:-:S08]  /*1430*/  DSETP.NEU.AND P0, PT, |R4|, +INF , PT ;  /* 0x7ff000000400742a */ /* 0x000fd00003f0d200 */
[----:B------:R-:W-:Y:S02]  /*1440*/  FSEL R13, R4, R6, !P0 ;  /* 0x00000006040d7208 */ /* 0x000fe40004000000 */
[----:B------:R-:W-:Y:S01]  /*1450*/  FSEL R12, R5, R7, !P0 ;  /* 0x00000007050c7208 */ /* 0x000fe20004000000 */
[----:B------:R-:W-:Y:S06]  /*1460*/  RET.REL.NODEC R10 `(_Z12squareKernelPfS_) ;  /* 0xffffffe80ae47950 */ /* 0x000fec0003c3ffff */
.L_x_11:
[----:B------:R-:W-:-:S00]  /*1470*/  BRA `(.L_x_11) ;  /* 0xfffffffc00fc7947 */ /* 0x000fc0000383ffff */
[----:B------:R-:W-:-:S00]  /*1480*/  NOP ;  /* 0x0000000000007918 */ /* 0x000fc00000000000 */
[----:B------:R-:W-:-:S00]  /*1490*/  NOP ;  /* 0x0000000000007918 */ /* 0x000fc00000000000 */
[----:B------:R-:W-:-:S00]  /*14a0*/  NOP ;  /* 0x0000000000007918 */ /* 0x000fc00000000000 */
[----:B------:R-:W-:-:S00]  /*14b0*/  NOP ;  /* 0x0000000000007918 */ /* 0x000fc00000000000 */
[----:B------:R-:W-:-:S00]  /*14c0*/  NOP ;  /* 0x0000000000007918 */ /* 0x000fc00000000000 */
[----:B------:R-:W-:-:S00]  /*14d0*/  NOP ;  /* 0x0000000000007918 */ /* 0x000fc00000000000 */
[----:B------:R-:W-:-:S00]  /*14e0*/  NOP ;  /* 0x0000000000007918 */ /* 0x000fc00000000000 */
[----:B------:R-:W-:-:S00]  /*14f0*/  NOP ;  /* 0x0000000000007918 */ /* 0x000fc00000000000 */
.L_x_13:


//--------------------- .nv.shared.reserved.0     --------------------------
	.section	.nv.shared.reserved.0,"aw",@nobits
	.weak		__nv_reservedSMEM_offset_0_alias
	.size		__nv_reservedSMEM_offset_0_alias, 0, 64
	.other		__nv_reservedSMEM_offset_0_alias,@"STO_CUDA_RESERVED_SHARED STV_DEFAULT"
__nv_reservedSMEM_offset_0_alias:
	.zero		0
	.zero		64


//--------------------- .nv.constant0._Z12squareKernelPfS_ --------------------------
	.section	.nv.constant0._Z12squareKernelPfS_,"a",@progbits
	.sectionflags	@""
	.align	4
.nv.constant0._Z12squareKernelPfS_:
	.zero		912


//--------------------- SYMBOLS --------------------------

	.type		.nv.reservedSmem.offset0,@object
	.size		.nv.reservedSmem.offset0,0x4
